//
// Generated by NVIDIA NVVM Compiler
//
// Compiler Build ID: CL-36424714
// Cuda compilation tools, release 13.0, V13.0.88
// Based on NVVM 20.0.0
//

.version 9.0
.target sm_100
.address_size 64

	// .globl	_Z5Find3PiS_S_
// _ZZ5Find3PiS_S_E8s_threes has been demoted
// _ZZ5Find3PiS_S_E10threes_num has been demoted

.visible .entry _Z5Find3PiS_S_(
	.param .u64 .ptr .align 1 _Z5Find3PiS_S__param_0,
	.param .u64 .ptr .align 1 _Z5Find3PiS_S__param_1,
	.param .u64 .ptr .align 1 _Z5Find3PiS_S__param_2
)
{
	.reg .pred 	%p<4>;
	.reg .b32 	%r<13>;
	.reg .b64 	%rd<11>;
	// demoted variable
	.shared .align 4 .b8 _ZZ5Find3PiS_S_E8s_threes[4096];
	// demoted variable
	.shared .align 4 .u32 _ZZ5Find3PiS_S_E10threes_num;
	ld.param.u64 	%rd1, [_Z5Find3PiS_S__param_0];
	ld.param.u64 	%rd2, [_Z5Find3PiS_S__param_1];
	ld.param.u64 	%rd3, [_Z5Find3PiS_S__param_2];
	mov.u32 	%r1, %tid.x;
	setp.ne.s32 	%p1, %r1, 0;
	@%p1 bra 	$L__BB0_2;
	mov.b32 	%r3, 0;
	st.shared.u32 	[_ZZ5Find3PiS_S_E10threes_num], %r3;
$L__BB0_2:
	bar.sync 	0;
	cvta.to.global.u64 	%rd4, %rd1;
	mul.wide.u32 	%rd5, %r1, 4;
	add.s64 	%rd6, %rd4, %rd5;
	ld.global.u32 	%r4, [%rd6];
	setp.ne.s32 	%p2, %r4, 3;
	@%p2 bra 	$L__BB0_4;
	atom.shared.add.u32 	%r5, [_ZZ5Find3PiS_S_E10threes_num], 1;
	shl.b32 	%r6, %r5, 2;
	mov.u32 	%r7, _ZZ5Find3PiS_S_E8s_threes;
	add.s32 	%r8, %r7, %r6;
	st.shared.u32 	[%r8], %r1;
$L__BB0_4:
	bar.sync 	0;
	ld.shared.u32 	%r2, [_ZZ5Find3PiS_S_E10threes_num];
	setp.ge.u32 	%p3, %r1, %r2;
	@%p3 bra 	$L__BB0_6;
	shl.b32 	%r9, %r1, 2;
	mov.u32 	%r10, _ZZ5Find3PiS_S_E8s_threes;
	add.s32 	%r11, %r10, %r9;
	ld.shared.u32 	%r12, [%r11];
	cvta.to.global.u64 	%rd7, %rd2;
	add.s64 	%rd9, %rd7, %rd5;
	st.global.u32 	[%rd9], %r12;
$L__BB0_6:
	cvta.to.global.u64 	%rd10, %rd3;
	st.global.u32 	[%rd10], %r2;
	ret;

}


// ===== COMPILED SASS (sm_100) =====

	.target	sm_100

	.elftype	@"ET_EXEC"


//--------------------- .note.nv.tkinfo           --------------------------
	.section	.note.nv.tkinfo,"",@"SHT_NOTE"
	.sectionflags	@"SHF_NOTE_NV_TKINFO"
	.tkinfo
        /*0018*/ 	.word	0x00000002
        /*0030*/ 	.string	""
        /*0030*/ 	.string	"ptxas"
        /*0030*/ 	.string	"Cuda compilation tools, release 13.0, V13.0.88"
        /*0030*/ 	.string	"Build cuda_13.0.r13.0/compiler.36424714_0"
        /*0030*/ 	.string	"-arch sm_100 -m 64 "



//--------------------- .note.nv.cuinfo           --------------------------
	.section	.note.nv.cuinfo,"",@"SHT_NOTE"
	.sectionflags	@"SHF_NOTE_NV_CUINFO"
        /*0018*/ 	.short	0x0002
        /*001a*/ 	.short	0x0064
        /*001c*/ 	.short	0x0082
	.zero		2


//--------------------- .nv.info                  --------------------------
	.section	.nv.info,"",@"SHT_CUDA_INFO"
	.align	4


	//----- nvinfo : EIATTR_REGCOUNT
	.align		4
        /*0000*/ 	.byte	0x04, 0x2f
        /*0002*/ 	.short	(.L_1 - .L_0)
	.align		4
.L_0:
        /*0004*/ 	.word	index@(_Z5Find3PiS_S_)
        /*0008*/ 	.word	0x0000000e


	//----- nvinfo : EIATTR_FRAME_SIZE
	.align		4
.L_1:
        /*000c*/ 	.byte	0x04, 0x11
        /*000e*/ 	.short	(.L_3 - .L_2)
	.align		4
.L_2:
        /*0010*/ 	.word	index@(_Z5Find3PiS_S_)
        /*0014*/ 	.word	0x00000000


	//----- nvinfo : EIATTR_MIN_STACK_SIZE
	.align		4
.L_3:
        /*0018*/ 	.byte	0x04, 0x12
        /*001a*/ 	.short	(.L_5 - .L_4)
	.align		4
.L_4:
        /*001c*/ 	.word	index@(_Z5Find3PiS_S_)
        /*0020*/ 	.word	0x00000000
.L_5:


//--------------------- .nv.compat                --------------------------
	.section	.nv.compat,"",@"SHT_CUDA_COMPAT_INFO"
	.align	4
        /*0000*/ 	.byte	0x02, 0x09, 0x00, 0x00, 0x02, 0x02, 0x01, 0x00, 0x02, 0x05, 0x05, 0x00, 0x03, 0x07, 0x01, 0x01
        /*0010*/ 	.byte	0x02, 0x03, 0x00, 0x00, 0x02, 0x06, 0x01, 0x00, 0x04, 0x0b, 0x08, 0x00, 0x09, 0x00, 0x00, 0x00
        /*0020*/ 	.byte	0x00, 0x00, 0x00, 0x00


//--------------------- .nv.info._Z5Find3PiS_S_   --------------------------
	.section	.nv.info._Z5Find3PiS_S_,"",@"SHT_CUDA_INFO"
	.sectionflags	@""
	.align	4


	//----- nvinfo : EIATTR_CUDA_API_VERSION
	.align		4
        /*0000*/ 	.byte	0x04, 0x37
        /*0002*/ 	.short	(.L_7 - .L_6)
.L_6:
        /*0004*/ 	.word	0x00000082


	//----- nvinfo : EIATTR_KPARAM_INFO
	.align		4
.L_7:
        /*0008*/ 	.byte	0x04, 0x17
        /*000a*/ 	.short	(.L_9 - .L_8)
.L_8:
        /*000c*/ 	.word	0x00000000
        /*0010*/ 	.short	0x0002
        /*0012*/ 	.short	0x0010
        /*0014*/ 	.byte	0x00, 0xf5, 0x21, 0x00


	//----- nvinfo : EIATTR_KPARAM_INFO
	.align		4
.L_9:
        /*0018*/ 	.byte	0x04, 0x17
        /*001a*/ 	.short	(.L_11 - .L_10)
.L_10:
        /*001c*/ 	.word	0x00000000
        /*0020*/ 	.short	0x0001
        /*0022*/ 	.short	0x0008
        /*0024*/ 	.byte	0x00, 0xf5, 0x21, 0x00


	//----- nvinfo : EIATTR_KPARAM_INFO
	.align		4
.L_11:
        /*0028*/ 	.byte	0x04, 0x17
        /*002a*/ 	.short	(.L_13 - .L_12)
.L_12:
        /*002c*/ 	.word	0x00000000
        /*0030*/ 	.short	0x0000
        /*0032*/ 	.short	0x0000
        /*0034*/ 	.byte	0x00, 0xf5, 0x21, 0x00


	//----- nvinfo : EIATTR_SPARSE_MMA_MASK
	.align		4
.L_13:
        /*0038*/ 	.byte	0x03, 0x50
        /*003a*/ 	.short	0x0000


	//----- nvinfo : EIATTR_MAXREG_COUNT
	.align		4
        /*003c*/ 	.byte	0x03, 0x1b
        /*003e*/ 	.short	0x00ff


	//----- nvinfo : EIATTR_NUM_BARRIERS
	.align		4
        /*0040*/ 	.byte	0x02, 0x4c
        /*0042*/ 	.byte	0x01
	.zero		1


	//----- nvinfo : EIATTR_MERCURY_ISA_VERSION
	.align		4
        /*0044*/ 	.byte	0x03, 0x5f
        /*0046*/ 	.short	0x0101


	//----- nvinfo : EIATTR_INT_WARP_WIDE_INSTR_OFFSETS
	.align		4
        /*0048*/ 	.byte	0x04, 0x31
        /*004a*/ 	.short	(.L_15 - .L_14)


	//   ....[0]....
.L_14:
        /*004c*/ 	.word	0x00000110


	//   ....[1]....
        /*0050*/ 	.word	0x000001d0


	//----- nvinfo : EIATTR_VRC_CTA_INIT_COUNT
	.align		4
.L_15:
        /*0054*/ 	.byte	0x02, 0x4a
	.zero		1
	.zero		1


	//----- nvinfo : EIATTR_EXIT_INSTR_OFFSETS
	.align		4
        /*0058*/ 	.byte	0x04, 0x1c
        /*005a*/ 	.short	(.L_17 - .L_16)


	//   ....[0]....
.L_16:
        /*005c*/ 	.word	0x000002f0


	//----- nvinfo : EIATTR_CRS_STACK_SIZE
	.align		4
.L_17:
        /*0060*/ 	.byte	0x04, 0x1e
        /*0062*/ 	.short	(.L_19 - .L_18)
.L_18:
        /*0064*/ 	.word	0x00000000


	//----- nvinfo : EIATTR_CBANK_PARAM_SIZE
	.align		4
.L_19:
        /*0068*/ 	.byte	0x03, 0x19
        /*006a*/ 	.short	0x0018


	//----- nvinfo : EIATTR_PARAM_CBANK
	.align		4
        /*006c*/ 	.byte	0x04, 0x0a
        /*006e*/ 	.short	(.L_21 - .L_20)
	.align		4
.L_20:
        /*0070*/ 	.word	index@(.nv.constant0._Z5Find3PiS_S_)
        /*0074*/ 	.short	0x0380
        /*0076*/ 	.short	0x0018


	//----- nvinfo : EIATTR_SW_WAR
	.align		4
.L_21:
        /*0078*/ 	.byte	0x04, 0x36
        /*007a*/ 	.short	(.L_23 - .L_22)
.L_22:
        /*007c*/ 	.word	0x00000008
.L_23:


//--------------------- .nv.callgraph             --------------------------
	.section	.nv.callgraph,"",@"SHT_CUDA_CALLGRAPH"
	.align	4
	.sectionentsize	8
	.align		4
        /*0000*/ 	.word	0x00000000
	.align		4
        /*0004*/ 	.word	0xffffffff
	.align		4
        /*0008*/ 	.word	0x00000000
	.align		4
        /*000c*/ 	.word	0xfffffffe
	.align		4
        /*0010*/ 	.word	0x00000000
	.align		4
        /*0014*/ 	.word	0xfffffffd
	.align		4
        /*0018*/ 	.word	0x00000000
	.align		4
        /*001c*/ 	.word	0xfffffffc


//--------------------- .text._Z5Find3PiS_S_      --------------------------
	.section	.text._Z5Find3PiS_S_,"ax",@progbits
	.align	128
        .global         _Z5Find3PiS_S_
        .type           _Z5Find3PiS_S_,@function
        .size           _Z5Find3PiS_S_,(.L_x_3 - _Z5Find3PiS_S_)
        .other          _Z5Find3PiS_S_,@"STO_CUDA_ENTRY STV_DEFAULT"
_Z5Find3PiS_S_:
.text._Z5Find3PiS_S_:
[----:B------:R-:W-:Y:S01]  /*0000*/  LDC R1, c[0x0][0x37c] ;  /* 0x0000df00ff017b82 */ /* 0x000fe20000000800 */
[----:B------:R-:W0:Y:S07]  /*0010*/  S2R R11, SR_TID.X ;  /* 0x00000000000b7919 */ /* 0x000e2e0000002100 */
[----:B------:R-:W1:Y:S01]  /*0020*/  LDC.64 R2, c[0x0][0x380] ;  /* 0x0000e000ff027b82 */ /* 0x000e620000000a00 */
[----:B------:R-:W2:Y:S01]  /*0030*/  LDCU.64 UR8, c[0x0][0x358] ;  /* 0x00006b00ff0877ac */ /* 0x000ea20008000a00 */
[C---:B0-----:R-:W-:Y:S01]  /*0040*/  ISETP.NE.AND P0, PT, R11.reuse, RZ, PT ;  /* 0x000000ff0b00720c */ /* 0x041fe20003f05270 */
[----:B-1----:R-:W-:-:S12]  /*0050*/  IMAD.WIDE.U32 R2, R11, 0x4, R2 ;  /* 0x000000040b027825 */ /* 0x002fd800078e0002 */
[----:B------:R-:W0:Y:S01]  /*0060*/  @!P0 S2R R5, SR_CgaCtaId ;  /* 0x0000000000058919 */ /* 0x000e220000008800 */
[----:B------:R-:W-:-:S04]  /*0070*/  @!P0 MOV R0, 0x400 ;  /* 0x0000040000008802 */ /* 0x000fc80000000f00 */
[----:B0-----:R-:W-:-:S05]  /*0080*/  @!P0 LEA R0, R5, R0, 0x18 ;  /* 0x0000000005008211 */ /* 0x001fca00078ec0ff */
[----:B------:R0:W-:Y:S01]  /*0090*/  @!P0 STS [R0+0x1000], RZ ;  /* 0x001000ff00008388 */ /* 0x0001e20000000800 */
[----:B------:R-:W-:Y:S06]  /*00a0*/  BAR.SYNC.DEFER_BLOCKING 0x0 ;  /* 0x0000000000007b1d */ /* 0x000fec0000010000 */
[----:B--2---:R-:W2:Y:S01]  /*00b0*/  LDG.E R2, desc[UR8][R2.64] ;  /* 0x0000000802027981 */ /* 0x004ea2000c1e1900 */
[----:B------:R-:W-:Y:S01]  /*00c0*/  BSSY.RECONVERGENT B0, `(.L_x_0) ;  /* 0x0000015000007945 */ /* 0x000fe20003800200 */
[----:B--2---:R-:W-:-:S13]  /*00d0*/  ISETP.NE.AND P0, PT, R2, 0x3, PT ;  /* 0x000000030200780c */ /* 0x004fda0003f05270 */
[----:B0-----:R-:W-:Y:S05]  /*00e0*/  @P0 BRA `(.L_x_1) ;  /* 0x0000000000480947 */ /* 0x001fea0003800000 */
[----:B------:R-:W0:Y:S01]  /*00f0*/  S2R R0, SR_LANEID ;  /* 0x0000000000007919 */ /* 0x000e220000000000 */
[----:B------:R-:W1:Y:S01]  /*0100*/  S2UR UR6, SR_CgaCtaId ;  /* 0x00000000000679c3 */ /* 0x000e620000008800 */
[----:B------:R-:W-:Y:S01]  /*0110*/  VOTEU.ANY UR7, UPT, PT ;  /* 0x0000000000077886 */ /* 0x000fe200038e0100 */
[----:B------:R-:W-:Y:S01]  /*0120*/  UMOV UR5, 0x400 ;  /* 0x0000040000057882 */ /* 0x000fe20000000000 */
[----:B------:R-:W0:Y:S01]  /*0130*/  FLO.U32 R3, UR7 ;  /* 0x0000000700037d00 */ /* 0x000e2200080e0000 */
[----:B------:R-:W-:Y:S01]  /*0140*/  UIADD3 UR4, UPT, UPT, UR5, 0x1000, URZ ;  /* 0x0000100005047890 */ /* 0x000fe2000fffe0ff */
[----:B------:R-:W2:Y:S06]  /*0150*/  S2R R4, SR_LTMASK ;  /* 0x0000000000047919 */ /* 0x000eac0000003900 */
[----:B------:R-:W3:Y:S01]  /*0160*/  POPC R2, UR7 ;  /* 0x0000000700027d09 */ /* 0x000ee20008000000 */
[----:B-1----:R-:W-:-:S02]  /*0170*/  ULEA UR4, UR6, UR4, 0x18 ;  /* 0x0000000406047291 */ /* 0x002fc4000f8ec0ff */
[----:B------:R-:W-:Y:S01]  /*0180*/  ULEA UR5, UR6, UR5, 0x18 ;  /* 0x0000000506057291 */ /* 0x000fe2000f8ec0ff */
[----:B0-----:R-:W-:Y:S02]  /*0190*/  ISETP.EQ.U32.AND P0, PT, R3, R0, PT ;  /* 0x000000000300720c */ /* 0x001fe40003f02070 */
[----:B--2---:R-:W-:-:S04]  /*01a0*/  LOP3.LUT R4, R4, UR7, RZ, 0xc0, !PT ;  /* 0x0000000704047c12 */ /* 0x004fc8000f8ec0ff */
[----:B------:R-:W0:Y:S07]  /*01b0*/  POPC R5, R4 ;  /* 0x0000000400057309 */ /* 0x000e2e0000000000 */
[----:B---3--:R-:W1:Y:S04]  /*01c0*/  @P0 ATOMS.ADD R2, [UR4], R2 ;  /* 0x00000002ff02098c */ /* 0x008e680008000004 */
[----:B-1----:R-:W0:Y:S02]  /*01d0*/  SHFL.IDX PT, R0, R2, R3, 0x1f ;  /* 0x00001f0302007589 */ /* 0x002e2400000e0000 */
[----:B0-----:R-:W-:-:S05]  /*01e0*/  IMAD.IADD R0, R0, 0x1, R5 ;  /* 0x0000000100007824 */ /* 0x001fca00078e0205 */
[----:B------:R-:W-:-:S05]  /*01f0*/  LEA R0, R0, UR5, 0x2 ;  /* 0x0000000500007c11 */ /* 0x000fca000f8e10ff */
[----:B------:R0:W-:Y:S02]  /*0200*/  STS [R0], R11 ;  /* 0x0000000b00007388 */ /* 0x0001e40000000800 */
.L_x_1:
[----:B------:R-:W-:Y:S05]  /*0210*/  BSYNC.RECONVERGENT B0 ;  /* 0x0000000000007941 */ /* 0x000fea0003800200 */
.L_x_0:
[----:B------:R-:W1:Y:S08]  /*0220*/  S2UR UR5, SR_CgaCtaId ;  /* 0x00000000000579c3 */ /* 0x000e700000008800 */
[----:B------:R-:W-:Y:S06]  /*0230*/  BAR.SYNC.DEFER_BLOCKING 0x0 ;  /* 0x0000000000007b1d */ /* 0x000fec0000010000 */
[----:B------:R-:W-:-:S02]  /*0240*/  UMOV UR4, 0x400 ;  /* 0x0000040000047882 */ /* 0x000fc40000000000 */
[----:B------:R-:W2:Y:S01]  /*0250*/  LDC.64 R4, c[0x0][0x390] ;  /* 0x0000e400ff047b82 */ /* 0x000ea20000000a00 */
[----:B-1----:R-:W-:-:S09]  /*0260*/  ULEA UR4, UR5, UR4, 0x18 ;  /* 0x0000000405047291 */ /* 0x002fd2000f8ec0ff */
[----:B------:R-:W1:Y:S02]  /*0270*/  LDS R7, [UR4+0x1000] ;  /* 0x00100004ff077984 */ /* 0x000e640008000800 */
[----:B-1----:R-:W-:-:S13]  /*0280*/  ISETP.GE.U32.AND P0, PT, R11, R7, PT ;  /* 0x000000070b00720c */ /* 0x002fda0003f06070 */
[C---:B0-----:R-:W-:Y:S01]  /*0290*/  @!P0 LEA R0, R11.reuse, UR4, 0x2 ;  /* 0x000000040b008c11 */ /* 0x041fe2000f8e10ff */
[----:B------:R-:W0:Y:S04]  /*02a0*/  @!P0 LDC.64 R2, c[0x0][0x388] ;  /* 0x0000e200ff028b82 */ /* 0x000e280000000a00 */
[----:B------:R-:W1:Y:S01]  /*02b0*/  @!P0 LDS R9, [R0] ;  /* 0x0000000000098984 */ /* 0x000e620000000800 */
[----:B0-----:R-:W-:-:S05]  /*02c0*/  @!P0 IMAD.WIDE.U32 R2, R11, 0x4, R2 ;  /* 0x000000040b028825 */ /* 0x001fca00078e0002 */
[----:B-1----:R-:W-:Y:S04]  /*02d0*/  @!P0 STG.E desc[UR8][R2.64], R9 ;  /* 0x0000000902008986 */ /* 0x002fe8000c101908 */
[----:B--2---:R-:W-:Y:S01]  /*02e0*/  STG.E desc[UR8][R4.64], R7 ;  /* 0x0000000704007986 */ /* 0x004fe2000c101908 */
[----:B------:R-:W-:Y:S05]  /*02f0*/  EXIT ;  /* 0x000000000000794d */ /* 0x000fea0003800000 */
.L_x_2:
[----:B------:R-:W-:-:S00]  /*0300*/  BRA `(.L_x_2) ;  /* 0xfffffffc00fc7947 */ /* 0x000fc0000383ffff */
[----:B------:R-:W-:-:S00]  /*0310*/  NOP ;  /* 0x0000000000007918 */ /* 0x000fc00000000000 */
        /* <DEDUP_REMOVED lines=14> */
.L_x_3:


//--------------------- .nv.shared._Z5Find3PiS_S_ --------------------------
	.section	.nv.shared._Z5Find3PiS_S_,"aw",@nobits
	.sectionflags	@""
	.align	4
.nv.shared._Z5Find3PiS_S_:
	.zero		5124


//--------------------- .nv.shared.reserved.0     --------------------------
	.section	.nv.shared.reserved.0,"aw",@nobits
	.weak		__nv_reservedSMEM_offset_0_alias
	.size		__nv_reservedSMEM_offset_0_alias, 0, 64
	.other		__nv_reservedSMEM_offset_0_alias,@"STO_CUDA_RESERVED_SHARED STV_DEFAULT"
__nv_reservedSMEM_offset_0_alias:
	.zero		0
	.zero		64


//--------------------- .nv.constant0._Z5Find3PiS_S_ --------------------------
	.section	.nv.constant0._Z5Find3PiS_S_,"a",@progbits
	.sectionflags	@""
	.align	4
.nv.constant0._Z5Find3PiS_S_:
	.zero		920


//--------------------- SYMBOLS --------------------------

	.type		.nv.reservedSmem.offset0,@object
	.size		.nv.reservedSmem.offset0,0x4
	.type		.nv.reservedSmem.cap,@object
	.size		.nv.reservedSmem.cap,0x4
